.version 6.5
.target sm_70
.address_size 64

.visible .entry nanosleep(
	.param .u64 input,
	.param .u64 output
)
{
    // TODO: check if there's some way of testing that it actually sleeps
    nanosleep.u32 1;
	ret;
}


// ===== COMPILED SASS (sm_100) =====

	.target	sm_100

	.elftype	@"ET_EXEC"


//--------------------- .note.nv.tkinfo           --------------------------
	.section	.note.nv.tkinfo,"",@"SHT_NOTE"
	.sectionflags	@"SHF_NOTE_NV_TKINFO"
	.tkinfo
        /*0018*/ 	.word	0x00000002
        /*0030*/ 	.string	""
        /*0030*/ 	.string	"ptxas"
        /*0030*/ 	.string	"Cuda compilation tools, release 13.0, V13.0.88"
        /*0030*/ 	.string	"Build cuda_13.0.r13.0/compiler.36424714_0"
        /*0030*/ 	.string	"-arch sm_100 "



//--------------------- .note.nv.cuinfo           --------------------------
	.section	.note.nv.cuinfo,"",@"SHT_NOTE"
	.sectionflags	@"SHF_NOTE_NV_CUINFO"
        /*0018*/ 	.short	0x0002
        /*001a*/ 	.short	0x0046
        /*001c*/ 	.short	0x0082
	.zero		2


//--------------------- .nv.info                  --------------------------
	.section	.nv.info,"",@"SHT_CUDA_INFO"
	.align	4


	//----- nvinfo : EIATTR_REGCOUNT
	.align		4
        /*0000*/ 	.byte	0x04, 0x2f
        /*0002*/ 	.short	(.L_1 - .L_0)
	.align		4
.L_0:
        /*0004*/ 	.word	index@(nanosleep)
        /*0008*/ 	.word	0x00000004


	//----- nvinfo : EIATTR_FRAME_SIZE
	.align		4
.L_1:
        /*000c*/ 	.byte	0x04, 0x11
        /*000e*/ 	.short	(.L_3 - .L_2)
	.align		4
.L_2:
        /*0010*/ 	.word	index@(nanosleep)
        /*0014*/ 	.word	0x00000000


	//----- nvinfo : EIATTR_MIN_STACK_SIZE
	.align		4
.L_3:
        /*0018*/ 	.byte	0x04, 0x12
        /*001a*/ 	.short	(.L_5 - .L_4)
	.align		4
.L_4:
        /*001c*/ 	.word	index@(nanosleep)
        /*0020*/ 	.word	0x00000000
.L_5:


//--------------------- .nv.compat                --------------------------
	.section	.nv.compat,"",@"SHT_CUDA_COMPAT_INFO"
	.align	4
        /*0000*/ 	.byte	0x02, 0x09, 0x00, 0x00, 0x02, 0x02, 0x01, 0x00, 0x02, 0x05, 0x05, 0x00, 0x03, 0x07, 0x01, 0x01
        /*0010*/ 	.byte	0x02, 0x03, 0x00, 0x00, 0x02, 0x06, 0x01, 0x00, 0x04, 0x0b, 0x08, 0x00, 0x09, 0x00, 0x00, 0x00
        /*0020*/ 	.byte	0x00, 0x00, 0x00, 0x00


//--------------------- .nv.info.nanosleep        --------------------------
	.section	.nv.info.nanosleep,"",@"SHT_CUDA_INFO"
	.sectionflags	@""
	.align	4


	//----- nvinfo : EIATTR_CUDA_API_VERSION
	.align		4
        /*0000*/ 	.byte	0x04, 0x37
        /*0002*/ 	.short	(.L_7 - .L_6)
.L_6:
        /*0004*/ 	.word	0x00000082


	//----- nvinfo : EIATTR_KPARAM_INFO
	.align		4
.L_7:
        /*0008*/ 	.byte	0x04, 0x17
        /*000a*/ 	.short	(.L_9 - .L_8)
.L_8:
        /*000c*/ 	.word	0x00000000
        /*0010*/ 	.short	0x0001
        /*0012*/ 	.short	0x0008
        /*0014*/ 	.byte	0x00, 0xf0, 0x21, 0x00


	//----- nvinfo : EIATTR_KPARAM_INFO
	.align		4
.L_9:
        /*0018*/ 	.byte	0x04, 0x17
        /*001a*/ 	.short	(.L_11 - .L_10)
.L_10:
        /*001c*/ 	.word	0x00000000
        /*0020*/ 	.short	0x0000
        /*0022*/ 	.short	0x0000
        /*0024*/ 	.byte	0x00, 0xf0, 0x21, 0x00


	//----- nvinfo : EIATTR_SPARSE_MMA_MASK
	.align		4
.L_11:
        /*0028*/ 	.byte	0x03, 0x50
        /*002a*/ 	.short	0x0000


	//----- nvinfo : EIATTR_MAXREG_COUNT
	.align		4
        /*002c*/ 	.byte	0x03, 0x1b
        /*002e*/ 	.short	0x00ff


	//----- nvinfo : EIATTR_MERCURY_ISA_VERSION
	.align		4
        /*0030*/ 	.byte	0x03, 0x5f
        /*0032*/ 	.short	0x0101


	//----- nvinfo : EIATTR_VRC_CTA_INIT_COUNT
	.align		4
        /*0034*/ 	.byte	0x02, 0x4a
	.zero		1
	.zero		1


	//----- nvinfo : EIATTR_EXIT_INSTR_OFFSETS
	.align		4
        /*0038*/ 	.byte	0x04, 0x1c
        /*003a*/ 	.short	(.L_13 - .L_12)


	//   ....[0]....
.L_12:
        /*003c*/ 	.word	0x00000020


	//----- nvinfo : EIATTR_CBANK_PARAM_SIZE
	.align		4
.L_13:
        /*0040*/ 	.byte	0x03, 0x19
        /*0042*/ 	.short	0x0010


	//----- nvinfo : EIATTR_PARAM_CBANK
	.align		4
        /*0044*/ 	.byte	0x04, 0x0a
        /*0046*/ 	.short	(.L_15 - .L_14)
	.align		4
.L_14:
        /*0048*/ 	.word	index@(.nv.constant0.nanosleep)
        /*004c*/ 	.short	0x0380
        /*004e*/ 	.short	0x0010


	//----- nvinfo : EIATTR_SW_WAR
	.align		4
.L_15:
        /*0050*/ 	.byte	0x04, 0x36
        /*0052*/ 	.short	(.L_17 - .L_16)
.L_16:
        /*0054*/ 	.word	0x00000008
.L_17:


//--------------------- .nv.callgraph             --------------------------
	.section	.nv.callgraph,"",@"SHT_CUDA_CALLGRAPH"
	.align	4
	.sectionentsize	8
	.align		4
        /*0000*/ 	.word	0x00000000
	.align		4
        /*0004*/ 	.word	0xffffffff
	.align		4
        /*0008*/ 	.word	0x00000000
	.align		4
        /*000c*/ 	.word	0xfffffffe
	.align		4
        /*0010*/ 	.word	0x00000000
	.align		4
        /*0014*/ 	.word	0xfffffffd
	.align		4
        /*0018*/ 	.word	0x00000000
	.align		4
        /*001c*/ 	.word	0xfffffffc


//--------------------- .text.nanosleep           --------------------------
	.section	.text.nanosleep,"ax",@progbits
	.align	128
        .global         nanosleep
        .type           nanosleep,@function
        .size           nanosleep,(.L_x_1 - nanosleep)
        .other          nanosleep,@"STO_CUDA_ENTRY STV_DEFAULT"
nanosleep:
.text.nanosleep:
[----:B------:R-:W-:Y:S01]  /*0000*/  LDC R1, c[0x0][0x37c] ;  /* 0x0000df00ff017b82 */ /* 0x000fe20000000800 */
[----:B------:R-:W-:Y:S05]  /*0010*/  NANOSLEEP 0x1 ;  /* 0x000000010000795d */ /* 0x000fea0003800000 */
[----:B------:R-:W-:Y:S05]  /*0020*/  EXIT ;  /* 0x000000000000794d */ /* 0x000fea0003800000 */
.L_x_0:
[----:B------:R-:W-:-:S00]  /*0030*/  BRA `(.L_x_0) ;  /* 0xfffffffc00fc7947 */ /* 0x000fc0000383ffff */
[----:B------:R-:W-:-:S00]  /*0040*/  NOP ;  /* 0x0000000000007918 */ /* 0x000fc00000000000 */
        /* <DEDUP_REMOVED lines=11> */
.L_x_1:


//--------------------- .nv.shared.reserved.0     --------------------------
	.section	.nv.shared.reserved.0,"aw",@nobits
	.weak		__nv_reservedSMEM_offset_0_alias
	.size		__nv_reservedSMEM_offset_0_alias, 0, 64
	.other		__nv_reservedSMEM_offset_0_alias,@"STO_CUDA_RESERVED_SHARED STV_DEFAULT"
__nv_reservedSMEM_offset_0_alias:
	.zero		0
	.zero		64


//--------------------- .nv.constant0.nanosleep   --------------------------
	.section	.nv.constant0.nanosleep,"a",@progbits
	.sectionflags	@""
	.align	4
.nv.constant0.nanosleep:
	.zero		912


//--------------------- SYMBOLS --------------------------

	.type		.nv.reservedSmem.offset0,@object
	.size		.nv.reservedSmem.offset0,0x4
